//
// Generated by NVIDIA NVVM Compiler
//
// Compiler Build ID: CL-36424714
// Cuda compilation tools, release 13.0, V13.0.88
// Based on NVVM 20.0.0
//

.version 9.0
.target sm_100
.address_size 64

	// .globl	_Z11cuda_setnumv
.extern .func  (.param .b32 func_retval0) vprintf
(
	.param .b64 vprintf_param_0,
	.param .b64 vprintf_param_1
)
;
.global .align 1 .b8 $str[50] = {72, 105, 46, 32, 77, 121, 32, 98, 108, 111, 99, 107, 73, 100, 61, 37, 100, 44, 32, 108, 111, 99, 97, 108, 84, 104, 114, 101, 97, 100, 105, 100, 61, 37, 100, 44, 32, 116, 104, 114, 101, 97, 100, 73, 100, 61, 37, 100, 10};

.visible .entry _Z11cuda_setnumv()
{


	ret;

}
	// .globl	_Z10cuda_getidv
.visible .entry _Z10cuda_getidv()
{
	.local .align 8 .b8 	__local_depot1[16];
	.reg .b64 	%SP;
	.reg .b64 	%SPL;
	.reg .b32 	%r<21>;
	.reg .b64 	%rd<5>;

	mov.u64 	%SPL, __local_depot1;
	cvta.local.u64 	%SP, %SPL;
	add.u64 	%rd1, %SP, 0;
	add.u64 	%rd2, %SPL, 0;
	mov.u32 	%r1, %ctaid.x;
	mov.u32 	%r2, %ctaid.y;
	mov.u32 	%r3, %nctaid.x;
	mov.u32 	%r4, %nctaid.y;
	mov.u32 	%r5, %ctaid.z;
	mad.lo.s32 	%r6, %r5, %r4, %r2;
	mad.lo.s32 	%r7, %r6, %r3, %r1;
	mov.u32 	%r8, %tid.z;
	mov.u32 	%r9, %ntid.x;
	mov.u32 	%r10, %ntid.y;
	mov.u32 	%r11, %tid.y;
	mov.u32 	%r12, %tid.x;
	mad.lo.s32 	%r13, %r8, %r10, %r11;
	mad.lo.s32 	%r14, %r13, %r9, %r12;
	mul.lo.s32 	%r15, %r9, %r10;
	mov.u32 	%r16, %ntid.z;
	mul.lo.s32 	%r17, %r15, %r16;
	mad.lo.s32 	%r18, %r17, %r7, %r14;
	st.local.v2.u32 	[%rd2], {%r7, %r14};
	st.local.u32 	[%rd2+8], %r18;
	mov.u64 	%rd3, $str;
	cvta.global.u64 	%rd4, %rd3;
	{ // callseq 0, 0
	.param .b64 param0;
	st.param.b64 	[param0], %rd4;
	.param .b64 param1;
	st.param.b64 	[param1], %rd1;
	.param .b32 retval0;
	call.uni (retval0), 
	vprintf, 
	(
	param0, 
	param1
	);
	ld.param.b32 	%r19, [retval0];
	} // callseq 0
	ret;

}


// ===== COMPILED SASS (sm_100) =====

	.target	sm_100

	.elftype	@"ET_EXEC"


//--------------------- .note.nv.tkinfo           --------------------------
	.section	.note.nv.tkinfo,"",@"SHT_NOTE"
	.sectionflags	@"SHF_NOTE_NV_TKINFO"
	.tkinfo
        /*0018*/ 	.word	0x00000002
        /*0030*/ 	.string	""
        /*0030*/ 	.string	"ptxas"
        /*0030*/ 	.string	"Cuda compilation tools, release 13.0, V13.0.88"
        /*0030*/ 	.string	"Build cuda_13.0.r13.0/compiler.36424714_0"
        /*0030*/ 	.string	"-arch sm_100 -m 64 "



//--------------------- .note.nv.cuinfo           --------------------------
	.section	.note.nv.cuinfo,"",@"SHT_NOTE"
	.sectionflags	@"SHF_NOTE_NV_CUINFO"
        /*0018*/ 	.short	0x0002
        /*001a*/ 	.short	0x0064
        /*001c*/ 	.short	0x0082
	.zero		2


//--------------------- .nv.info                  --------------------------
	.section	.nv.info,"",@"SHT_CUDA_INFO"
	.align	4


	//----- nvinfo : EIATTR_REGCOUNT
	.align		4
        /*0000*/ 	.byte	0x04, 0x2f
        /*0002*/ 	.short	(.L_2 - .L_1)
	.align		4
.L_1:
        /*0004*/ 	.word	index@(_Z11cuda_setnumv)
        /*0008*/ 	.word	0x00000004


	//----- nvinfo : EIATTR_FRAME_SIZE
	.align		4
.L_2:
        /*000c*/ 	.byte	0x04, 0x11
        /*000e*/ 	.short	(.L_4 - .L_3)
	.align		4
.L_3:
        /*0010*/ 	.word	index@(_Z11cuda_setnumv)
        /*0014*/ 	.word	0x00000000


	//----- nvinfo : EIATTR_REGCOUNT
	.align		4
.L_4:
        /*0018*/ 	.byte	0x04, 0x2f
        /*001a*/ 	.short	(.L_6 - .L_5)
	.align		4
.L_5:
        /*001c*/ 	.word	index@(_Z10cuda_getidv)
        /*0020*/ 	.word	0x00000018


	//----- nvinfo : EIATTR_FRAME_SIZE
	.align		4
.L_6:
        /*0024*/ 	.byte	0x04, 0x11
        /*0026*/ 	.short	(.L_8 - .L_7)
	.align		4
.L_7:
        /*0028*/ 	.word	index@(_Z10cuda_getidv)
        /*002c*/ 	.word	0x00000010


	//----- nvinfo : EIATTR_MIN_STACK_SIZE
	.align		4
.L_8:
        /*0030*/ 	.byte	0x04, 0x12
        /*0032*/ 	.short	(.L_10 - .L_9)
	.align		4
.L_9:
        /*0034*/ 	.word	index@(_Z10cuda_getidv)
        /*0038*/ 	.word	0x00000010


	//----- nvinfo : EIATTR_MIN_STACK_SIZE
	.align		4
.L_10:
        /*003c*/ 	.byte	0x04, 0x12
        /*003e*/ 	.short	(.L_12 - .L_11)
	.align		4
.L_11:
        /*0040*/ 	.word	index@(_Z11cuda_setnumv)
        /*0044*/ 	.word	0x00000000
.L_12:


//--------------------- .nv.compat                --------------------------
	.section	.nv.compat,"",@"SHT_CUDA_COMPAT_INFO"
	.align	4
        /*0000*/ 	.byte	0x02, 0x09, 0x00, 0x00, 0x02, 0x02, 0x01, 0x00, 0x02, 0x05, 0x05, 0x00, 0x03, 0x07, 0x01, 0x01
        /*0010*/ 	.byte	0x02, 0x03, 0x00, 0x00, 0x02, 0x06, 0x01, 0x00, 0x04, 0x0b, 0x08, 0x00, 0x09, 0x00, 0x00, 0x00
        /*0020*/ 	.byte	0x00, 0x00, 0x00, 0x00


//--------------------- .nv.info._Z10cuda_getidv  --------------------------
	.section	.nv.info._Z10cuda_getidv,"",@"SHT_CUDA_INFO"
	.sectionflags	@""
	.align	4


	//----- nvinfo : EIATTR_CUDA_API_VERSION
	.align		4
        /*0000*/ 	.byte	0x04, 0x37
        /*0002*/ 	.short	(.L_14 - .L_13)
.L_13:
        /*0004*/ 	.word	0x00000082


	//----- nvinfo : EIATTR_SPARSE_MMA_MASK
	.align		4
.L_14:
        /*0008*/ 	.byte	0x03, 0x50
        /*000a*/ 	.short	0x0000


	//----- nvinfo : EIATTR_MAXREG_COUNT
	.align		4
        /*000c*/ 	.byte	0x03, 0x1b
        /*000e*/ 	.short	0x00ff


	//----- nvinfo : EIATTR_EXTERNS
	.align		4
        /*0010*/ 	.byte	0x04, 0x0f
        /*0012*/ 	.short	(.L_16 - .L_15)


	//   ....[0]....
	.align		4
.L_15:
        /*0014*/ 	.word	index@(vprintf)


	//----- nvinfo : EIATTR_MERCURY_ISA_VERSION
	.align		4
.L_16:
        /*0018*/ 	.byte	0x03, 0x5f
        /*001a*/ 	.short	0x0101


	//----- nvinfo : EIATTR_VRC_CTA_INIT_COUNT
	.align		4
        /*001c*/ 	.byte	0x02, 0x4a
	.zero		1
	.zero		1


	//----- nvinfo : EIATTR_SYSCALL_OFFSETS
	.align		4
        /*0020*/ 	.byte	0x04, 0x46
        /*0022*/ 	.short	(.L_18 - .L_17)


	//   ....[0]....
.L_17:
        /*0024*/ 	.word	0x00000200


	//----- nvinfo : EIATTR_EXIT_INSTR_OFFSETS
	.align		4
.L_18:
        /*0028*/ 	.byte	0x04, 0x1c
        /*002a*/ 	.short	(.L_20 - .L_19)


	//   ....[0]....
.L_19:
        /*002c*/ 	.word	0x00000210


	//----- nvinfo : EIATTR_SW_WAR
	.align		4
.L_20:
        /*0030*/ 	.byte	0x04, 0x36
        /*0032*/ 	.short	(.L_22 - .L_21)
.L_21:
        /*0034*/ 	.word	0x00000008
.L_22:


//--------------------- .nv.info._Z11cuda_setnumv --------------------------
	.section	.nv.info._Z11cuda_setnumv,"",@"SHT_CUDA_INFO"
	.sectionflags	@""
	.align	4


	//----- nvinfo : EIATTR_CUDA_API_VERSION
	.align		4
        /*0000*/ 	.byte	0x04, 0x37
        /*0002*/ 	.short	(.L_24 - .L_23)
.L_23:
        /*0004*/ 	.word	0x00000082


	//----- nvinfo : EIATTR_SPARSE_MMA_MASK
	.align		4
.L_24:
        /*0008*/ 	.byte	0x03, 0x50
        /*000a*/ 	.short	0x0000


	//----- nvinfo : EIATTR_MAXREG_COUNT
	.align		4
        /*000c*/ 	.byte	0x03, 0x1b
        /*000e*/ 	.short	0x00ff


	//----- nvinfo : EIATTR_MERCURY_ISA_VERSION
	.align		4
        /*0010*/ 	.byte	0x03, 0x5f
        /*0012*/ 	.short	0x0101


	//----- nvinfo : EIATTR_VRC_CTA_INIT_COUNT
	.align		4
        /*0014*/ 	.byte	0x02, 0x4a
	.zero		1
	.zero		1


	//----- nvinfo : EIATTR_EXIT_INSTR_OFFSETS
	.align		4
        /*0018*/ 	.byte	0x04, 0x1c
        /*001a*/ 	.short	(.L_26 - .L_25)


	//   ....[0]....
.L_25:
        /*001c*/ 	.word	0x00000010


	//----- nvinfo : EIATTR_SW_WAR
	.align		4
.L_26:
        /*0020*/ 	.byte	0x04, 0x36
        /*0022*/ 	.short	(.L_28 - .L_27)
.L_27:
        /*0024*/ 	.word	0x00000008
.L_28:


//--------------------- .nv.callgraph             --------------------------
	.section	.nv.callgraph,"",@"SHT_CUDA_CALLGRAPH"
	.align	4
	.sectionentsize	8
	.align		4
        /*0000*/ 	.word	0x00000000
	.align		4
        /*0004*/ 	.word	0xffffffff
	.align		4
        /*0008*/ 	.word	index@(_Z10cuda_getidv)
	.align		4
        /*000c*/ 	.word	index@(vprintf)
	.align		4
        /*0010*/ 	.word	0x00000000
	.align		4
        /*0014*/ 	.word	0xfffffffe
	.align		4
        /*0018*/ 	.word	0x00000000
	.align		4
        /*001c*/ 	.word	0xfffffffd
	.align		4
        /*0020*/ 	.word	0x00000000
	.align		4
        /*0024*/ 	.word	0xfffffffc


//--------------------- .nv.constant4             --------------------------
	.section	.nv.constant4,"a",@progbits
	.align	8
	.align		8
.nv.constant4:
        /*0000*/ 	.dword	vprintf
	.align		8
        /*0008*/ 	.dword	$str


//--------------------- .text._Z10cuda_getidv     --------------------------
	.section	.text._Z10cuda_getidv,"ax",@progbits
	.align	128
        .global         _Z10cuda_getidv
        .type           _Z10cuda_getidv,@function
        .size           _Z10cuda_getidv,(.L_x_3 - _Z10cuda_getidv)
        .other          _Z10cuda_getidv,@"STO_CUDA_ENTRY STV_DEFAULT"
_Z10cuda_getidv:
.text._Z10cuda_getidv:
[----:B------:R-:W0:Y:S01]  /*0000*/  LDC R1, c[0x0][0x37c] ;  /* 0x0000df00ff017b82 */ /* 0x000e220000000800 */
[----:B------:R-:W1:Y:S01]  /*0010*/  S2R R3, SR_CTAID.Z ;  /* 0x0000000000037919 */ /* 0x000e620000002700 */
[----:B------:R-:W2:Y:S06]  /*0020*/  LDCU UR6, c[0x0][0x2fc] ;  /* 0x00005f80ff0677ac */ /* 0x000eac0008000800 */
[----:B------:R-:W3:Y:S01]  /*0030*/  LDC R5, c[0x0][0x370] ;  /* 0x0000dc00ff057b82 */ /* 0x000ee20000000800 */
[----:B------:R-:W-:Y:S01]  /*0040*/  MOV R8, 0x0 ;  /* 0x0000000000087802 */ /* 0x000fe20000000f00 */
[----:B------:R-:W4:Y:S01]  /*0050*/  S2R R0, SR_TID.Z ;  /* 0x0000000000007919 */ /* 0x000f220000002300 */
[----:B0-----:R-:W-:Y:S01]  /*0060*/  IADD3 R1, PT, PT, R1, -0x10, RZ ;  /* 0xfffffff001017810 */ /* 0x001fe20007ffe0ff */
[----:B------:R-:W4:Y:S04]  /*0070*/  S2R R7, SR_TID.Y ;  /* 0x0000000000077919 */ /* 0x000f280000002200 */
[----:B------:R-:W1:Y:S01]  /*0080*/  S2UR UR8, SR_CTAID.Y ;  /* 0x00000000000879c3 */ /* 0x000e620000002600 */
[----:B------:R-:W0:Y:S07]  /*0090*/  S2R R4, SR_TID.X ;  /* 0x0000000000047919 */ /* 0x000e2e0000002100 */
[----:B------:R-:W1:Y:S01]  /*00a0*/  LDC R2, c[0x0][0x374] ;  /* 0x0000dd00ff027b82 */ /* 0x000e620000000800 */
[----:B------:R-:W5:Y:S01]  /*00b0*/  LDCU UR9, c[0x0][0x360] ;  /* 0x00006c00ff0977ac */ /* 0x000f620008000800 */
[----:B------:R-:W5:Y:S06]  /*00c0*/  LDCU UR10, c[0x0][0x364] ;  /* 0x00006c80ff0a77ac */ /* 0x000f6c0008000800 */
[----:B------:R-:W3:Y:S01]  /*00d0*/  S2UR UR7, SR_CTAID.X ;  /* 0x00000000000779c3 */ /* 0x000ee20000002500 */
[----:B------:R-:W2:Y:S07]  /*00e0*/  LDCU UR5, c[0x0][0x368] ;  /* 0x00006d00ff0577ac */ /* 0x000eae0008000800 */
[----:B------:R-:W3:Y:S01]  /*00f0*/  LDC.64 R8, c[0x4][R8] ;  /* 0x0100000008087b82 */ /* 0x000ee20000000a00 */
[----:B-----5:R-:W-:Y:S01]  /*0100*/  UIMAD UR4, UR9, UR10, URZ ;  /* 0x0000000a090472a4 */ /* 0x020fe2000f8e02ff */
[----:B-1----:R-:W-:-:S02]  /*0110*/  IMAD R2, R2, R3, UR8 ;  /* 0x0000000802027e24 */ /* 0x002fc4000f8e0203 */
[----:B----4-:R-:W-:Y:S01]  /*0120*/  IMAD R3, R0, UR10, R7 ;  /* 0x0000000a00037c24 */ /* 0x010fe2000f8e0207 */
[----:B--2---:R-:W-:Y:S01]  /*0130*/  UIMAD UR4, UR4, UR5, URZ ;  /* 0x00000005040472a4 */ /* 0x004fe2000f8e02ff */
[----:B------:R-:W1:Y:S02]  /*0140*/  LDCU UR5, c[0x0][0x2f8] ;  /* 0x00005f00ff0577ac */ /* 0x000e640008000800 */
[----:B0-----:R-:W-:Y:S02]  /*0150*/  IMAD R3, R3, UR9, R4 ;  /* 0x0000000903037c24 */ /* 0x001fe4000f8e0204 */
[----:B---3--:R-:W-:Y:S01]  /*0160*/  IMAD R2, R2, R5, UR7 ;  /* 0x0000000702027e24 */ /* 0x008fe2000f8e0205 */
[----:B------:R-:W0:Y:S03]  /*0170*/  LDCU.64 UR8, c[0x4][0x8] ;  /* 0x01000100ff0877ac */ /* 0x000e260008000a00 */
[----:B------:R-:W-:Y:S01]  /*0180*/  IMAD R0, R2, UR4, R3 ;  /* 0x0000000402007c24 */ /* 0x000fe2000f8e0203 */
[----:B------:R2:W-:Y:S04]  /*0190*/  STL.64 [R1], R2 ;  /* 0x0000000201007387 */ /* 0x0005e80000100a00 */
[----:B------:R2:W-:Y:S01]  /*01a0*/  STL [R1+0x8], R0 ;  /* 0x0000080001007387 */ /* 0x0005e20000100800 */
[----:B-1----:R-:W-:-:S02]  /*01b0*/  IADD3 R6, P0, PT, R1, UR5, RZ ;  /* 0x0000000501067c10 */ /* 0x002fc4000ff1e0ff */
[----:B0-----:R-:W-:Y:S02]  /*01c0*/  MOV R4, UR8 ;  /* 0x0000000800047c02 */ /* 0x001fe40008000f00 */
[----:B------:R-:W-:Y:S02]  /*01d0*/  MOV R5, UR9 ;  /* 0x0000000900057c02 */ /* 0x000fe40008000f00 */
[----:B--2---:R-:W-:-:S07]  /*01e0*/  IADD3.X R7, PT, PT, RZ, UR6, RZ, P0, !PT ;  /* 0x00000006ff077c10 */ /* 0x004fce00087fe4ff */
[----:B------:R-:W-:-:S07]  /*01f0*/  LEPC R20, `(.L_x_0) ;  /* 0x000000001014794e */ /* 0x000fce0000000000 */
[----:B------:R-:W-:Y:S05]  /*0200*/  CALL.ABS.NOINC R8 ;  /* 0x0000000008007343 */ /* 0x000fea0003c00000 */
.L_x_0:
[----:B------:R-:W-:Y:S05]  /*0210*/  EXIT ;  /* 0x000000000000794d */ /* 0x000fea0003800000 */
.L_x_1:
[----:B------:R-:W-:-:S00]  /*0220*/  BRA `(.L_x_1) ;  /* 0xfffffffc00fc7947 */ /* 0x000fc0000383ffff */
[----:B------:R-:W-:-:S00]  /*0230*/  NOP ;  /* 0x0000000000007918 */ /* 0x000fc00000000000 */
        /* <DEDUP_REMOVED lines=12> */
.L_x_3:


//--------------------- .text._Z11cuda_setnumv    --------------------------
	.section	.text._Z11cuda_setnumv,"ax",@progbits
	.align	128
        .global         _Z11cuda_setnumv
        .type           _Z11cuda_setnumv,@function
        .size           _Z11cuda_setnumv,(.L_x_4 - _Z11cuda_setnumv)
        .other          _Z11cuda_setnumv,@"STO_CUDA_ENTRY STV_DEFAULT"
_Z11cuda_setnumv:
.text._Z11cuda_setnumv:
[----:B------:R-:W-:Y:S01]  /*0000*/  LDC R1, c[0x0][0x37c] ;  /* 0x0000df00ff017b82 */ /* 0x000fe20000000800 */
[----:B------:R-:W-:Y:S05]  /*0010*/  EXIT ;  /* 0x000000000000794d */ /* 0x000fea0003800000 */
.L_x_2:
        /* <DEDUP_REMOVED lines=14> */
.L_x_4:


//--------------------- .nv.global.init           --------------------------
	.section	.nv.global.init,"aw",@progbits
.nv.global.init:
	.type		$str,@object
	.size		$str,(.L_0 - $str)
$str:
        /*0000*/ 	.byte	0x48, 0x69, 0x2e, 0x20, 0x4d, 0x79, 0x20, 0x62, 0x6c, 0x6f, 0x63, 0x6b, 0x49, 0x64, 0x3d, 0x25
        /*0010*/ 	.byte	0x64, 0x2c, 0x20, 0x6c, 0x6f, 0x63, 0x61, 0x6c, 0x54, 0x68, 0x72, 0x65, 0x61, 0x64, 0x69, 0x64
        /*0020*/ 	.byte	0x3d, 0x25, 0x64, 0x2c, 0x20, 0x74, 0x68, 0x72, 0x65, 0x61, 0x64, 0x49, 0x64, 0x3d, 0x25, 0x64
        /*0030*/ 	.byte	0x0a, 0x00
.L_0:


//--------------------- .nv.shared.reserved.0     --------------------------
	.section	.nv.shared.reserved.0,"aw",@nobits
	.weak		__nv_reservedSMEM_offset_0_alias
	.size		__nv_reservedSMEM_offset_0_alias, 0, 64
	.other		__nv_reservedSMEM_offset_0_alias,@"STO_CUDA_RESERVED_SHARED STV_DEFAULT"
__nv_reservedSMEM_offset_0_alias:
	.zero		0
	.zero		64


//--------------------- .nv.constant0._Z10cuda_getidv --------------------------
	.section	.nv.constant0._Z10cuda_getidv,"a",@progbits
	.sectionflags	@""
	.align	4
.nv.constant0._Z10cuda_getidv:
	.zero		896


//--------------------- .nv.constant0._Z11cuda_setnumv --------------------------
	.section	.nv.constant0._Z11cuda_setnumv,"a",@progbits
	.sectionflags	@""
	.align	4
.nv.constant0._Z11cuda_setnumv:
	.zero		896


//--------------------- SYMBOLS --------------------------

	.type		.nv.reservedSmem.offset0,@object
	.size		.nv.reservedSmem.offset0,0x4
	.type		vprintf,@function
